	.headerflags	@"EF_CUDA_TEXMODE_UNIFIED EF_CUDA_64BIT_ADDRESS EF_CUDA_ACCELERATORS EF_CUDA_SM90 EF_CUDA_VIRTUAL_SM(EF_CUDA_SM90)"
	.elftype	@"ET_EXEC"


//--------------------- .nv.info                  --------------------------
	.section	.nv.info,"",@"SHT_CUDA_INFO"
	.align	4


	//----- nvinfo : EIATTR_REGCOUNT
	.align		4
        /*0000*/ 	.byte	0x04, 0x2f
        /*0002*/ 	.short	(.L_1 - .L_0)
	.align		4
.L_0:
        /*0004*/ 	.word	index@(triton_poi_fused_clone_0)
        /*0008*/ 	.word	0x0000000e


	//----- nvinfo : EIATTR_MIN_STACK_SIZE
	.align		4
.L_1:
        /*000c*/ 	.byte	0x04, 0x12
        /*000e*/ 	.short	(.L_3 - .L_2)
	.align		4
.L_2:
        /*0010*/ 	.word	index@(triton_poi_fused_clone_0)
        /*0014*/ 	.word	0x00000000


	//----- nvinfo : EIATTR_FRAME_SIZE
	.align		4
.L_3:
        /*0018*/ 	.byte	0x04, 0x11
        /*001a*/ 	.short	(.L_5 - .L_4)
	.align		4
.L_4:
        /*001c*/ 	.word	index@(triton_poi_fused_clone_0)
        /*0020*/ 	.word	0x00000000


	//----- nvinfo : EIATTR_MIN_STACK_SIZE
	.align		4
.L_5:
        /*0024*/ 	.byte	0x04, 0x12
        /*0026*/ 	.short	(.L_7 - .L_6)
	.align		4
.L_6:
        /*0028*/ 	.word	index@(triton_poi_fused_clone_0)
        /*002c*/ 	.word	0x00000000
.L_7:


//--------------------- .nv.info.triton_poi_fused_clone_0 --------------------------
	.section	.nv.info.triton_poi_fused_clone_0,"",@"SHT_CUDA_INFO"
	.sectionflags	@""
	.align	4


	//----- nvinfo : EIATTR_CUDA_API_VERSION
	.align		4
        /*0000*/ 	.byte	0x04, 0x37
        /*0002*/ 	.short	(.L_9 - .L_8)
.L_8:
        /*0004*/ 	.word	0x0000007c


	//----- nvinfo : EIATTR_KPARAM_INFO
	.align		4
.L_9:
        /*0008*/ 	.byte	0x04, 0x17
        /*000a*/ 	.short	(.L_11 - .L_10)
.L_10:
        /*000c*/ 	.word	0x00000000
        /*0010*/ 	.short	0x0003
        /*0012*/ 	.short	0x0018
        /*0014*/ 	.byte	0x00, 0xf0, 0x11, 0x00


	//----- nvinfo : EIATTR_KPARAM_INFO
	.align		4
.L_11:
        /*0018*/ 	.byte	0x04, 0x17
        /*001a*/ 	.short	(.L_13 - .L_12)
.L_12:
        /*001c*/ 	.word	0x00000000
        /*0020*/ 	.short	0x0002
        /*0022*/ 	.short	0x0010
        /*0024*/ 	.byte	0x00, 0xf4, 0x21, 0x00


	//----- nvinfo : EIATTR_KPARAM_INFO
	.align		4
.L_13:
        /*0028*/ 	.byte	0x04, 0x17
        /*002a*/ 	.short	(.L_15 - .L_14)
.L_14:
        /*002c*/ 	.word	0x00000000
        /*0030*/ 	.short	0x0001
        /*0032*/ 	.short	0x0008
        /*0034*/ 	.byte	0x00, 0xf4, 0x21, 0x00


	//----- nvinfo : EIATTR_KPARAM_INFO
	.align		4
.L_15:
        /*0038*/ 	.byte	0x04, 0x17
        /*003a*/ 	.short	(.L_17 - .L_16)
.L_16:
        /*003c*/ 	.word	0x00000000
        /*0040*/ 	.short	0x0000
        /*0042*/ 	.short	0x0000
        /*0044*/ 	.byte	0x00, 0xf4, 0x21, 0x00


	//----- nvinfo : EIATTR_SPARSE_MMA_MASK
	.align		4
.L_17:
        /*0048*/ 	.byte	0x03, 0x50
        /*004a*/ 	.short	0x0000


	//----- nvinfo : EIATTR_MAXREG_COUNT
	.align		4
        /*004c*/ 	.byte	0x03, 0x1b
        /*004e*/ 	.short	0x00ff


	//----- nvinfo : EIATTR_EXIT_INSTR_OFFSETS
	.align		4
        /*0050*/ 	.byte	0x04, 0x1c
        /*0052*/ 	.short	(.L_19 - .L_18)


	//   ....[0]....
.L_18:
        /*0054*/ 	.word	0x00000230


	//   ....[1]....
        /*0058*/ 	.word	0x00000250


	//----- nvinfo : EIATTR_REQNTID
	.align		4
.L_19:
        /*005c*/ 	.byte	0x04, 0x10
        /*005e*/ 	.short	(.L_21 - .L_20)
.L_20:
        /*0060*/ 	.word	0x00000080
        /*0064*/ 	.word	0x00000001
        /*0068*/ 	.word	0x00000001


	//----- nvinfo : EIATTR_CBANK_PARAM_SIZE
	.align		4
.L_21:
        /*006c*/ 	.byte	0x03, 0x19
        /*006e*/ 	.short	0x001c


	//----- nvinfo : EIATTR_PARAM_CBANK
	.align		4
        /*0070*/ 	.byte	0x04, 0x0a
        /*0072*/ 	.short	(.L_23 - .L_22)
	.align		4
.L_22:
        /*0074*/ 	.word	index@(.nv.constant0.triton_poi_fused_clone_0)
        /*0078*/ 	.short	0x0210
        /*007a*/ 	.short	0x001c


	//----- nvinfo : EIATTR_SW_WAR
	.align		4
.L_23:
        /*007c*/ 	.byte	0x04, 0x36
        /*007e*/ 	.short	(.L_25 - .L_24)
.L_24:
        /*0080*/ 	.word	0x00000008
.L_25:


//--------------------- .nv.callgraph             --------------------------
	.section	.nv.callgraph,"",@"SHT_CUDA_CALLGRAPH"
	.align	4
	.sectionentsize	8
	.align		4
        /*0000*/ 	.word	0x00000000
	.align		4
        /*0004*/ 	.word	0xffffffff
	.align		4
        /*0008*/ 	.word	0x00000000
	.align		4
        /*000c*/ 	.word	0xfffffffe
	.align		4
        /*0010*/ 	.word	0x00000000
	.align		4
        /*0014*/ 	.word	0xfffffffd
	.align		4
        /*0018*/ 	.word	0x00000000
	.align		4
        /*001c*/ 	.word	0xfffffffc


//--------------------- .text.triton_poi_fused_clone_0 --------------------------
	.section	.text.triton_poi_fused_clone_0,"ax",@progbits
	.align	128
        .global         triton_poi_fused_clone_0
        .type           triton_poi_fused_clone_0,@function
        .size           triton_poi_fused_clone_0,(.L_x_1 - triton_poi_fused_clone_0)
        .other          triton_poi_fused_clone_0,@"STO_CUDA_ENTRY STV_DEFAULT"
triton_poi_fused_clone_0:
.text.triton_poi_fused_clone_0:
[----:B------:R-:W0:Y:S02]  /*0000*/  LDC R1, c[0x0][0x28] ;  /* 0x00000a00ff017b82 */ /* 0x000e240000000800 */
[----:B------:R-:W1:Y:S01]  /*0010*/  S2R R0, SR_TID.X ;  /* 0x0000000000007919 */ /* 0x000e620000002100 */
[----:B------:R-:W-:Y:S01]  /*0020*/  ULDC.64 UR4, c[0x0][0x208] ;  /* 0x0000820000047ab9 */ /* 0x000fe20000000a00 */
[----:B------:R-:W2:Y:S01]  /*0030*/  S2R R5, SR_CTAID.X ;  /* 0x0000000000057919 */ /* 0x000ea20000002500 */
[----:B-1----:R-:W-:Y:S01]  /*0040*/  IMAD.SHL.U32 R0, R0, 0x2, RZ ;  /* 0x0000000200007824 */ /* 0x002fe200078e00ff */
[----:B--2---:R-:W-:-:S04]  /*0050*/  SHF.R.S32.HI R9, RZ, 0x17, R5 ;  /* 0x00000017ff097819 */ /* 0x004fc80000011405 */
[----:B------:R-:W-:Y:S02]  /*0060*/  LOP3.LUT R0, R0, 0xfe, RZ, 0xc0, !PT ;  /* 0x000000fe00007812 */ /* 0x000fe400078ec0ff */
[----:B------:R-:W-:-:S03]  /*0070*/  SGXT R9, R9, 0x1 ;  /* 0x000000010909781a */ /* 0x000fc60000000200 */
[----:B------:R-:W-:Y:S02]  /*0080*/  IMAD R0, R5, 0x100, R0 ;  /* 0x0000010005007824 */ /* 0x000fe400078e0200 */
[----:B------:R-:W1:Y:S03]  /*0090*/  LDC.64 R4, c[0x0][0x218] ;  /* 0x00008600ff047b82 */ /* 0x000e660000000a00 */
[----:B------:R-:W-:Y:S02]  /*00a0*/  SHF.R.S32.HI R3, RZ, 0x1f, R0 ;  /* 0x0000001fff037819 */ /* 0x000fe40000011400 */
[-C--:B------:R-:W-:Y:S02]  /*00b0*/  LEA.HI R10, R9, R0.reuse, RZ, 0x6 ;  /* 0x00000000090a7211 */ /* 0x080fe400078f30ff */
[----:B------:R-:W-:Y:S02]  /*00c0*/  LEA.HI R6, R3, R0, RZ, 0x2 ;  /* 0x0000000003067211 */ /* 0x000fe400078f10ff */
[----:B------:R-:W2:Y:S01]  /*00d0*/  LDC.64 R2, c[0x0][0x210] ;  /* 0x00008400ff027b82 */ /* 0x000ea20000000a00 */
[----:B------:R-:W-:-:S02]  /*00e0*/  SHF.R.S32.HI R10, RZ, 0x6, R10 ;  /* 0x00000006ff0a7819 */ /* 0x000fc4000001140a */
[--C-:B------:R-:W-:Y:S02]  /*00f0*/  SHF.R.S32.HI R7, RZ, 0x2, R6.reuse ;  /* 0x00000002ff077819 */ /* 0x100fe40000011406 */
[----:B------:R-:W-:Y:S02]  /*0100*/  SHF.R.S32.HI R8, RZ, 0x1f, R6 ;  /* 0x0000001fff087819 */ /* 0x000fe40000011406 */
[----:B------:R-:W-:Y:S02]  /*0110*/  LOP3.LUT R9, R6, 0xfffffffc, RZ, 0xc0, !PT ;  /* 0xfffffffc06097812 */ /* 0x000fe400078ec0ff */
[----:B------:R-:W-:Y:S02]  /*0120*/  LEA.HI R8, R8, R7, RZ, 0x4 ;  /* 0x0000000708087211 */ /* 0x000fe400078f20ff */
[C---:B------:R-:W-:Y:S01]  /*0130*/  ISETP.GE.AND P0, PT, R0.reuse, 0xc0, PT ;  /* 0x000000c00000780c */ /* 0x040fe20003f06270 */
[----:B------:R-:W-:Y:S01]  /*0140*/  IMAD.IADD R9, R0, 0x1, -R9 ;  /* 0x0000000100097824 */ /* 0x000fe200078e0a09 */
[----:B------:R-:W-:-:S03]  /*0150*/  LOP3.LUT R8, R8, 0xfffffff0, RZ, 0xc0, !PT ;  /* 0xfffffff008087812 */ /* 0x000fc600078ec0ff */
[----:B------:R-:W-:Y:S01]  /*0160*/  IMAD R9, R10, 0x4, R9 ;  /* 0x000000040a097824 */ /* 0x000fe200078e0209 */
[----:B------:R-:W-:Y:S01]  /*0170*/  CS2R R10, SRZ ;  /* 0x00000000000a7805 */ /* 0x000fe2000001ff00 */
[----:B------:R-:W-:Y:S02]  /*0180*/  IMAD.IADD R8, R7, 0x1, -R8 ;  /* 0x0000000107087824 */ /* 0x000fe400078e0a08 */
[----:B-1----:R-:W-:-:S04]  /*0190*/  IMAD.WIDE R4, R9, 0x4, R4 ;  /* 0x0000000409047825 */ /* 0x002fc800078e0204 */
[----:B------:R-:W-:Y:S01]  /*01a0*/  IMAD R7, R8, 0xc, R9 ;  /* 0x0000000c08077824 */ /* 0x000fe200078e0209 */
[----:B------:R-:W-:Y:S01]  /*01b0*/  CS2R R8, SRZ ;  /* 0x0000000000087805 */ /* 0x000fe2000001ff00 */
[----:B------:R-:W3:Y:S02]  /*01c0*/  @!P0 LDG.E.EL.64 R10, desc[UR4][R4.64] ;  /* 0x00000004040a8981 */ /* 0x000ee4000c2e1b00 */
[----:B--2---:R-:W-:Y:S02]  /*01d0*/  IMAD.WIDE R2, R7, 0x4, R2 ;  /* 0x0000000407027825 */ /* 0x004fe400078e0202 */
[----:B------:R-:W1:Y:S03]  /*01e0*/  LDC.64 R6, c[0x0][0x220] ;  /* 0x00008800ff067b82 */ /* 0x000e660000000a00 */
[----:B------:R-:W3:Y:S01]  /*01f0*/  @!P0 LDG.E.64 R8, desc[UR4][R2.64] ;  /* 0x0000000402088981 */ /* 0x000ee2000c1e1b00 */
[----:B-1----:R-:W-:-:S04]  /*0200*/  IMAD.WIDE R6, R0, 0x4, R6 ;  /* 0x0000000400067825 */ /* 0x002fc800078e0206 */
[----:B---3--:R-:W-:Y:S01]  /*0210*/  FADD R8, R10, R8 ;  /* 0x000000080a087221 */ /* 0x008fe20000000000 */
[----:B------:R-:W-:Y:S01]  /*0220*/  FADD R9, R11, R9 ;  /* 0x000000090b097221 */ /* 0x000fe20000000000 */
[----:B------:R-:W-:Y:S06]  /*0230*/  @P0 EXIT ;  /* 0x000000000000094d */ /* 0x000fec0003800000 */
[----:B------:R-:W-:Y:S01]  /*0240*/  STG.E.64 desc[UR4][R6.64], R8 ;  /* 0x0000000806007986 */ /* 0x000fe2000c101b04 */
[----:B------:R-:W-:Y:S05]  /*0250*/  EXIT ;  /* 0x000000000000794d */ /* 0x000fea0003800000 */
.L_x_0:
[----:B------:R-:W-:-:S00]  /*0260*/  BRA `(.L_x_0) ;  /* 0xfffffffc00fc7947 */ /* 0x000fc0000383ffff */
[----:B------:R-:W-:-:S00]  /*0270*/  NOP ;  /* 0x0000000000007918 */ /* 0x000fc00000000000 */
        /* <DEDUP_REMOVED lines=8> */
.L_x_1:


//--------------------- .nv.constant0.triton_poi_fused_clone_0 --------------------------
	.section	.nv.constant0.triton_poi_fused_clone_0,"a",@progbits
	.sectionflags	@""
	.align	4
.nv.constant0.triton_poi_fused_clone_0:
	.zero		556
